	.headerflags	@"EF_CUDA_TEXMODE_UNIFIED EF_CUDA_64BIT_ADDRESS EF_CUDA_ACCELERATORS EF_CUDA_SM90 EF_CUDA_VIRTUAL_SM(EF_CUDA_SM90)"
	.elftype	@"ET_EXEC"


//--------------------- .nv.info                  --------------------------
	.section	.nv.info,"",@"SHT_CUDA_INFO"
	.align	4


	//----- nvinfo : EIATTR_REGCOUNT
	.align		4
        /*0000*/ 	.byte	0x04, 0x2f
        /*0002*/ 	.short	(.L_1 - .L_0)
	.align		4
.L_0:
        /*0004*/ 	.word	index@(triton_per_fused_mean_pow_sub_19)
        /*0008*/ 	.word	0x0000000a


	//----- nvinfo : EIATTR_MIN_STACK_SIZE
	.align		4
.L_1:
        /*000c*/ 	.byte	0x04, 0x12
        /*000e*/ 	.short	(.L_3 - .L_2)
	.align		4
.L_2:
        /*0010*/ 	.word	index@(triton_per_fused_mean_pow_sub_19)
        /*0014*/ 	.word	0x00000000


	//----- nvinfo : EIATTR_FRAME_SIZE
	.align		4
.L_3:
        /*0018*/ 	.byte	0x04, 0x11
        /*001a*/ 	.short	(.L_5 - .L_4)
	.align		4
.L_4:
        /*001c*/ 	.word	index@(triton_per_fused_mean_pow_sub_19)
        /*0020*/ 	.word	0x00000000


	//----- nvinfo : EIATTR_MIN_STACK_SIZE
	.align		4
.L_5:
        /*0024*/ 	.byte	0x04, 0x12
        /*0026*/ 	.short	(.L_7 - .L_6)
	.align		4
.L_6:
        /*0028*/ 	.word	index@(triton_per_fused_mean_pow_sub_19)
        /*002c*/ 	.word	0x00000000
.L_7:


//--------------------- .nv.info.triton_per_fused_mean_pow_sub_19 --------------------------
	.section	.nv.info.triton_per_fused_mean_pow_sub_19,"",@"SHT_CUDA_INFO"
	.sectionflags	@""
	.align	4


	//----- nvinfo : EIATTR_CUDA_API_VERSION
	.align		4
        /*0000*/ 	.byte	0x04, 0x37
        /*0002*/ 	.short	(.L_9 - .L_8)
.L_8:
        /*0004*/ 	.word	0x0000007c


	//----- nvinfo : EIATTR_KPARAM_INFO
	.align		4
.L_9:
        /*0008*/ 	.byte	0x04, 0x17
        /*000a*/ 	.short	(.L_11 - .L_10)
.L_10:
        /*000c*/ 	.word	0x00000000
        /*0010*/ 	.short	0x0002
        /*0012*/ 	.short	0x0010
        /*0014*/ 	.byte	0x00, 0xf0, 0x11, 0x00


	//----- nvinfo : EIATTR_KPARAM_INFO
	.align		4
.L_11:
        /*0018*/ 	.byte	0x04, 0x17
        /*001a*/ 	.short	(.L_13 - .L_12)
.L_12:
        /*001c*/ 	.word	0x00000000
        /*0020*/ 	.short	0x0001
        /*0022*/ 	.short	0x0008
        /*0024*/ 	.byte	0x00, 0xf4, 0x21, 0x00


	//----- nvinfo : EIATTR_KPARAM_INFO
	.align		4
.L_13:
        /*0028*/ 	.byte	0x04, 0x17
        /*002a*/ 	.short	(.L_15 - .L_14)
.L_14:
        /*002c*/ 	.word	0x00000000
        /*0030*/ 	.short	0x0000
        /*0032*/ 	.short	0x0000
        /*0034*/ 	.byte	0x00, 0xf4, 0x21, 0x00


	//----- nvinfo : EIATTR_SPARSE_MMA_MASK
	.align		4
.L_15:
        /*0038*/ 	.byte	0x03, 0x50
        /*003a*/ 	.short	0x0000


	//----- nvinfo : EIATTR_MAXREG_COUNT
	.align		4
        /*003c*/ 	.byte	0x03, 0x1b
        /*003e*/ 	.short	0x00ff


	//----- nvinfo : EIATTR_COOP_GROUP_MASK_REGIDS
	.align		4
        /*0040*/ 	.byte	0x04, 0x29
        /*0042*/ 	.short	(.L_17 - .L_16)


	//   ....[0]....
.L_16:
        /*0044*/ 	.word	0xffffffff


	//   ....[1]....
        /*0048*/ 	.word	0xffffffff


	//   ....[2]....
        /*004c*/ 	.word	0xffffffff


	//   ....[3]....
        /*0050*/ 	.word	0xffffffff


	//----- nvinfo : EIATTR_COOP_GROUP_INSTR_OFFSETS
	.align		4
.L_17:
        /*0054*/ 	.byte	0x04, 0x28
        /*0056*/ 	.short	(.L_19 - .L_18)


	//   ....[0]....
.L_18:
        /*0058*/ 	.word	0x00000080


	//   ....[1]....
        /*005c*/ 	.word	0x000000a0


	//   ....[2]....
        /*0060*/ 	.word	0x000000c0


	//   ....[3]....
        /*0064*/ 	.word	0x000000e0


	//----- nvinfo : EIATTR_EXIT_INSTR_OFFSETS
	.align		4
.L_19:
        /*0068*/ 	.byte	0x04, 0x1c
        /*006a*/ 	.short	(.L_21 - .L_20)


	//   ....[0]....
.L_20:
        /*006c*/ 	.word	0x000000f0


	//   ....[1]....
        /*0070*/ 	.word	0x00000130


	//----- nvinfo : EIATTR_REQNTID
	.align		4
.L_21:
        /*0074*/ 	.byte	0x04, 0x10
        /*0076*/ 	.short	(.L_23 - .L_22)
.L_22:
        /*0078*/ 	.word	0x00000040
        /*007c*/ 	.word	0x00000001
        /*0080*/ 	.word	0x00000001


	//----- nvinfo : EIATTR_CBANK_PARAM_SIZE
	.align		4
.L_23:
        /*0084*/ 	.byte	0x03, 0x19
        /*0086*/ 	.short	0x0014


	//----- nvinfo : EIATTR_PARAM_CBANK
	.align		4
        /*0088*/ 	.byte	0x04, 0x0a
        /*008a*/ 	.short	(.L_25 - .L_24)
	.align		4
.L_24:
        /*008c*/ 	.word	index@(.nv.constant0.triton_per_fused_mean_pow_sub_19)
        /*0090*/ 	.short	0x0210
        /*0092*/ 	.short	0x0014


	//----- nvinfo : EIATTR_SW_WAR
	.align		4
.L_25:
        /*0094*/ 	.byte	0x04, 0x36
        /*0096*/ 	.short	(.L_27 - .L_26)
.L_26:
        /*0098*/ 	.word	0x00000008
.L_27:


//--------------------- .nv.callgraph             --------------------------
	.section	.nv.callgraph,"",@"SHT_CUDA_CALLGRAPH"
	.align	4
	.sectionentsize	8
	.align		4
        /*0000*/ 	.word	0x00000000
	.align		4
        /*0004*/ 	.word	0xffffffff
	.align		4
        /*0008*/ 	.word	0x00000000
	.align		4
        /*000c*/ 	.word	0xfffffffe
	.align		4
        /*0010*/ 	.word	0x00000000
	.align		4
        /*0014*/ 	.word	0xfffffffd
	.align		4
        /*0018*/ 	.word	0x00000000
	.align		4
        /*001c*/ 	.word	0xfffffffc


//--------------------- .text.triton_per_fused_mean_pow_sub_19 --------------------------
	.section	.text.triton_per_fused_mean_pow_sub_19,"ax",@progbits
	.align	128
        .global         triton_per_fused_mean_pow_sub_19
        .type           triton_per_fused_mean_pow_sub_19,@function
        .size           triton_per_fused_mean_pow_sub_19,(.L_x_1 - triton_per_fused_mean_pow_sub_19)
        .other          triton_per_fused_mean_pow_sub_19,@"STO_CUDA_ENTRY STV_DEFAULT"
triton_per_fused_mean_pow_sub_19:
.text.triton_per_fused_mean_pow_sub_19:
[----:B------:R-:W0:Y:S02]  /*0000*/  LDC R1, c[0x0][0x28] ;  /* 0x00000a00ff017b82 */ /* 0x000e240000000800 */
[----:B------:R-:W1:Y:S01]  /*0010*/  S2R R4, SR_TID.X ;  /* 0x0000000000047919 */ /* 0x000e620000002100 */
[----:B------:R-:W2:Y:S01]  /*0020*/  LDC.64 R2, c[0x0][0x210] ;  /* 0x00008400ff027b82 */ /* 0x000ea20000000a00 */
[----:B------:R-:W-:Y:S01]  /*0030*/  ULDC.64 UR4, c[0x0][0x208] ;  /* 0x0000820000047ab9 */ /* 0x000fe20000000a00 */
[----:B-1----:R-:W-:-:S05]  /*0040*/  LOP3.LUT R5, R4, 0xf, RZ, 0xc0, !PT ;  /* 0x0000000f04057812 */ /* 0x002fca00078ec0ff */
[----:B--2---:R-:W-:-:S06]  /*0050*/  IMAD.WIDE.U32 R2, R5, 0x4, R2 ;  /* 0x0000000405027825 */ /* 0x004fcc00078e0002 */
[----:B------:R-:W2:Y:S01]  /*0060*/  LDG.E R2, desc[UR4][R2.64] ;  /* 0x0000000402027981 */ /* 0x000ea2000c1e1900 */
[----:B------:R-:W-:-:S03]  /*0070*/  LOP3.LUT P0, RZ, R4, 0x3f, RZ, 0xc0, !PT ;  /* 0x0000003f04ff7812 */ /* 0x000fc6000780c0ff */
[----:B--2---:R-:W1:Y:S02]  /*0080*/  SHFL.BFLY PT, R5, R2, 0x8, 0x1f ;  /* 0x0d001f0002057f89 */ /* 0x004e6400000e0000 */
[----:B-1----:R-:W-:-:S05]  /*0090*/  FADD R5, R2, R5 ;  /* 0x0000000502057221 */ /* 0x002fca0000000000 */
[----:B------:R-:W1:Y:S02]  /*00a0*/  SHFL.BFLY PT, R0, R5, 0x4, 0x1f ;  /* 0x0c801f0005007f89 */ /* 0x000e6400000e0000 */
[----:B-1----:R-:W-:-:S05]  /*00b0*/  FADD R0, R5, R0 ;  /* 0x0000000005007221 */ /* 0x002fca0000000000 */
[----:B------:R-:W1:Y:S02]  /*00c0*/  SHFL.BFLY PT, R7, R0, 0x2, 0x1f ;  /* 0x0c401f0000077f89 */ /* 0x000e6400000e0000 */
[----:B-1----:R-:W-:-:S05]  /*00d0*/  FADD R7, R0, R7 ;  /* 0x0000000700077221 */ /* 0x002fca0000000000 */
[----:B------:R1:W2:Y:S01]  /*00e0*/  SHFL.BFLY PT, R4, R7, 0x1, 0x1f ;  /* 0x0c201f0007047f89 */ /* 0x0002a200000e0000 */
[----:B------:R-:W-:Y:S05]  /*00f0*/  @P0 EXIT ;  /* 0x000000000000094d */ /* 0x000fea0003800000 */
[----:B------:R-:W0:Y:S01]  /*0100*/  LDC.64 R2, c[0x0][0x218] ;  /* 0x00008600ff027b82 */ /* 0x000e220000000a00 */
[----:B-12---:R-:W-:-:S05]  /*0110*/  FADD R7, R7, R4 ;  /* 0x0000000407077221 */ /* 0x006fca0000000000 */
[----:B0-----:R-:W-:Y:S01]  /*0120*/  STG.E desc[UR4][R2.64], R7 ;  /* 0x0000000702007986 */ /* 0x001fe2000c101904 */
[----:B------:R-:W-:Y:S05]  /*0130*/  EXIT ;  /* 0x000000000000794d */ /* 0x000fea0003800000 */
.L_x_0:
[----:B------:R-:W-:-:S00]  /*0140*/  BRA `(.L_x_0) ;  /* 0xfffffffc00fc7947 */ /* 0x000fc0000383ffff */
[----:B------:R-:W-:-:S00]  /*0150*/  NOP ;  /* 0x0000000000007918 */ /* 0x000fc00000000000 */
        /* <DEDUP_REMOVED lines=10> */
.L_x_1:


//--------------------- .nv.constant0.triton_per_fused_mean_pow_sub_19 --------------------------
	.section	.nv.constant0.triton_per_fused_mean_pow_sub_19,"a",@progbits
	.sectionflags	@""
	.align	4
.nv.constant0.triton_per_fused_mean_pow_sub_19:
	.zero		548
